//
// Generated by NVIDIA NVVM Compiler
//
// Compiler Build ID: CL-36424714
// Cuda compilation tools, release 13.0, V13.0.88
// Based on NVVM 20.0.0
//

.version 9.0
.target sm_100
.address_size 64

	// .globl	helloKernel
.extern .func  (.param .b32 func_retval0) vprintf
(
	.param .b64 vprintf_param_0,
	.param .b64 vprintf_param_1
)
;
.global .align 1 .b8 $str[26] = {72, 101, 108, 108, 111, 32, 102, 114, 111, 109, 32, 71, 80, 85, 32, 116, 104, 114, 101, 97, 100, 32, 37, 100, 10};

.visible .entry helloKernel()
{
	.local .align 8 .b8 	__local_depot0[8];
	.reg .b64 	%SP;
	.reg .b64 	%SPL;
	.reg .b32 	%r<4>;
	.reg .b64 	%rd<5>;

	mov.u64 	%SPL, __local_depot0;
	cvta.local.u64 	%SP, %SPL;
	add.u64 	%rd1, %SP, 0;
	add.u64 	%rd2, %SPL, 0;
	mov.u32 	%r1, %tid.x;
	st.local.u32 	[%rd2], %r1;
	mov.u64 	%rd3, $str;
	cvta.global.u64 	%rd4, %rd3;
	{ // callseq 0, 0
	.param .b64 param0;
	st.param.b64 	[param0], %rd4;
	.param .b64 param1;
	st.param.b64 	[param1], %rd1;
	.param .b32 retval0;
	call.uni (retval0), 
	vprintf, 
	(
	param0, 
	param1
	);
	ld.param.b32 	%r2, [retval0];
	} // callseq 0
	ret;

}
	// .globl	writeTest
.visible .entry writeTest(
	.param .u64 .ptr .align 1 writeTest_param_0
)
{
	.reg .b32 	%r<3>;
	.reg .b64 	%rd<5>;

	ld.param.u64 	%rd1, [writeTest_param_0];
	cvta.to.global.u64 	%rd2, %rd1;
	mov.u32 	%r1, %tid.x;
	mul.lo.s32 	%r2, %r1, 10;
	mul.wide.u32 	%rd3, %r1, 4;
	add.s64 	%rd4, %rd2, %rd3;
	st.global.u32 	[%rd4], %r2;
	ret;

}


// ===== COMPILED SASS (sm_100) =====

	.target	sm_100

	.elftype	@"ET_EXEC"


//--------------------- .note.nv.tkinfo           --------------------------
	.section	.note.nv.tkinfo,"",@"SHT_NOTE"
	.sectionflags	@"SHF_NOTE_NV_TKINFO"
	.tkinfo
        /*0018*/ 	.word	0x00000002
        /*0030*/ 	.string	""
        /*0030*/ 	.string	"ptxas"
        /*0030*/ 	.string	"Cuda compilation tools, release 13.0, V13.0.88"
        /*0030*/ 	.string	"Build cuda_13.0.r13.0/compiler.36424714_0"
        /*0030*/ 	.string	"-arch sm_100 -m 64 "



//--------------------- .note.nv.cuinfo           --------------------------
	.section	.note.nv.cuinfo,"",@"SHT_NOTE"
	.sectionflags	@"SHF_NOTE_NV_CUINFO"
        /*0018*/ 	.short	0x0002
        /*001a*/ 	.short	0x0064
        /*001c*/ 	.short	0x0082
	.zero		2


//--------------------- .nv.info                  --------------------------
	.section	.nv.info,"",@"SHT_CUDA_INFO"
	.align	4


	//----- nvinfo : EIATTR_REGCOUNT
	.align		4
        /*0000*/ 	.byte	0x04, 0x2f
        /*0002*/ 	.short	(.L_2 - .L_1)
	.align		4
.L_1:
        /*0004*/ 	.word	index@(helloKernel)
        /*0008*/ 	.word	0x00000018


	//----- nvinfo : EIATTR_FRAME_SIZE
	.align		4
.L_2:
        /*000c*/ 	.byte	0x04, 0x11
        /*000e*/ 	.short	(.L_4 - .L_3)
	.align		4
.L_3:
        /*0010*/ 	.word	index@(helloKernel)
        /*0014*/ 	.word	0x00000008


	//----- nvinfo : EIATTR_REGCOUNT
	.align		4
.L_4:
        /*0018*/ 	.byte	0x04, 0x2f
        /*001a*/ 	.short	(.L_6 - .L_5)
	.align		4
.L_5:
        /*001c*/ 	.word	index@(writeTest)
        /*0020*/ 	.word	0x00000008


	//----- nvinfo : EIATTR_FRAME_SIZE
	.align		4
.L_6:
        /*0024*/ 	.byte	0x04, 0x11
        /*0026*/ 	.short	(.L_8 - .L_7)
	.align		4
.L_7:
        /*0028*/ 	.word	index@(writeTest)
        /*002c*/ 	.word	0x00000000


	//----- nvinfo : EIATTR_MIN_STACK_SIZE
	.align		4
.L_8:
        /*0030*/ 	.byte	0x04, 0x12
        /*0032*/ 	.short	(.L_10 - .L_9)
	.align		4
.L_9:
        /*0034*/ 	.word	index@(writeTest)
        /*0038*/ 	.word	0x00000000


	//----- nvinfo : EIATTR_MIN_STACK_SIZE
	.align		4
.L_10:
        /*003c*/ 	.byte	0x04, 0x12
        /*003e*/ 	.short	(.L_12 - .L_11)
	.align		4
.L_11:
        /*0040*/ 	.word	index@(helloKernel)
        /*0044*/ 	.word	0x00000008
.L_12:


//--------------------- .nv.compat                --------------------------
	.section	.nv.compat,"",@"SHT_CUDA_COMPAT_INFO"
	.align	4
        /*0000*/ 	.byte	0x02, 0x09, 0x00, 0x00, 0x02, 0x02, 0x01, 0x00, 0x02, 0x05, 0x05, 0x00, 0x03, 0x07, 0x01, 0x01
        /*0010*/ 	.byte	0x02, 0x03, 0x00, 0x00, 0x02, 0x06, 0x01, 0x00, 0x04, 0x0b, 0x08, 0x00, 0x09, 0x00, 0x00, 0x00
        /*0020*/ 	.byte	0x00, 0x00, 0x00, 0x00


//--------------------- .nv.info.writeTest        --------------------------
	.section	.nv.info.writeTest,"",@"SHT_CUDA_INFO"
	.sectionflags	@""
	.align	4


	//----- nvinfo : EIATTR_CUDA_API_VERSION
	.align		4
        /*0000*/ 	.byte	0x04, 0x37
        /*0002*/ 	.short	(.L_14 - .L_13)
.L_13:
        /*0004*/ 	.word	0x00000082


	//----- nvinfo : EIATTR_KPARAM_INFO
	.align		4
.L_14:
        /*0008*/ 	.byte	0x04, 0x17
        /*000a*/ 	.short	(.L_16 - .L_15)
.L_15:
        /*000c*/ 	.word	0x00000000
        /*0010*/ 	.short	0x0000
        /*0012*/ 	.short	0x0000
        /*0014*/ 	.byte	0x00, 0xf5, 0x21, 0x00


	//----- nvinfo : EIATTR_SPARSE_MMA_MASK
	.align		4
.L_16:
        /*0018*/ 	.byte	0x03, 0x50
        /*001a*/ 	.short	0x0000


	//----- nvinfo : EIATTR_MAXREG_COUNT
	.align		4
        /*001c*/ 	.byte	0x03, 0x1b
        /*001e*/ 	.short	0x00ff


	//----- nvinfo : EIATTR_MERCURY_ISA_VERSION
	.align		4
        /*0020*/ 	.byte	0x03, 0x5f
        /*0022*/ 	.short	0x0101


	//----- nvinfo : EIATTR_VRC_CTA_INIT_COUNT
	.align		4
        /*0024*/ 	.byte	0x02, 0x4a
	.zero		1
	.zero		1


	//----- nvinfo : EIATTR_EXIT_INSTR_OFFSETS
	.align		4
        /*0028*/ 	.byte	0x04, 0x1c
        /*002a*/ 	.short	(.L_18 - .L_17)


	//   ....[0]....
.L_17:
        /*002c*/ 	.word	0x00000070


	//----- nvinfo : EIATTR_CBANK_PARAM_SIZE
	.align		4
.L_18:
        /*0030*/ 	.byte	0x03, 0x19
        /*0032*/ 	.short	0x0008


	//----- nvinfo : EIATTR_PARAM_CBANK
	.align		4
        /*0034*/ 	.byte	0x04, 0x0a
        /*0036*/ 	.short	(.L_20 - .L_19)
	.align		4
.L_19:
        /*0038*/ 	.word	index@(.nv.constant0.writeTest)
        /*003c*/ 	.short	0x0380
        /*003e*/ 	.short	0x0008


	//----- nvinfo : EIATTR_SW_WAR
	.align		4
.L_20:
        /*0040*/ 	.byte	0x04, 0x36
        /*0042*/ 	.short	(.L_22 - .L_21)
.L_21:
        /*0044*/ 	.word	0x00000008
.L_22:


//--------------------- .nv.info.helloKernel      --------------------------
	.section	.nv.info.helloKernel,"",@"SHT_CUDA_INFO"
	.sectionflags	@""
	.align	4


	//----- nvinfo : EIATTR_CUDA_API_VERSION
	.align		4
        /*0000*/ 	.byte	0x04, 0x37
        /*0002*/ 	.short	(.L_24 - .L_23)
.L_23:
        /*0004*/ 	.word	0x00000082


	//----- nvinfo : EIATTR_SPARSE_MMA_MASK
	.align		4
.L_24:
        /*0008*/ 	.byte	0x03, 0x50
        /*000a*/ 	.short	0x0000


	//----- nvinfo : EIATTR_MAXREG_COUNT
	.align		4
        /*000c*/ 	.byte	0x03, 0x1b
        /*000e*/ 	.short	0x00ff


	//----- nvinfo : EIATTR_EXTERNS
	.align		4
        /*0010*/ 	.byte	0x04, 0x0f
        /*0012*/ 	.short	(.L_26 - .L_25)


	//   ....[0]....
	.align		4
.L_25:
        /*0014*/ 	.word	index@(vprintf)


	//----- nvinfo : EIATTR_MERCURY_ISA_VERSION
	.align		4
.L_26:
        /*0018*/ 	.byte	0x03, 0x5f
        /*001a*/ 	.short	0x0101


	//----- nvinfo : EIATTR_VRC_CTA_INIT_COUNT
	.align		4
        /*001c*/ 	.byte	0x02, 0x4a
	.zero		1
	.zero		1


	//----- nvinfo : EIATTR_SYSCALL_OFFSETS
	.align		4
        /*0020*/ 	.byte	0x04, 0x46
        /*0022*/ 	.short	(.L_28 - .L_27)


	//   ....[0]....
.L_27:
        /*0024*/ 	.word	0x000000e0


	//----- nvinfo : EIATTR_EXIT_INSTR_OFFSETS
	.align		4
.L_28:
        /*0028*/ 	.byte	0x04, 0x1c
        /*002a*/ 	.short	(.L_30 - .L_29)


	//   ....[0]....
.L_29:
        /*002c*/ 	.word	0x000000f0


	//----- nvinfo : EIATTR_SW_WAR
	.align		4
.L_30:
        /*0030*/ 	.byte	0x04, 0x36
        /*0032*/ 	.short	(.L_32 - .L_31)
.L_31:
        /*0034*/ 	.word	0x00000008
.L_32:


//--------------------- .nv.callgraph             --------------------------
	.section	.nv.callgraph,"",@"SHT_CUDA_CALLGRAPH"
	.align	4
	.sectionentsize	8
	.align		4
        /*0000*/ 	.word	0x00000000
	.align		4
        /*0004*/ 	.word	0xffffffff
	.align		4
        /*0008*/ 	.word	index@(helloKernel)
	.align		4
        /*000c*/ 	.word	index@(vprintf)
	.align		4
        /*0010*/ 	.word	0x00000000
	.align		4
        /*0014*/ 	.word	0xfffffffe
	.align		4
        /*0018*/ 	.word	0x00000000
	.align		4
        /*001c*/ 	.word	0xfffffffd
	.align		4
        /*0020*/ 	.word	0x00000000
	.align		4
        /*0024*/ 	.word	0xfffffffc


//--------------------- .nv.constant4             --------------------------
	.section	.nv.constant4,"a",@progbits
	.align	8
	.align		8
.nv.constant4:
        /*0000*/ 	.dword	$str
	.align		8
        /*0008*/ 	.dword	vprintf


//--------------------- .text.writeTest           --------------------------
	.section	.text.writeTest,"ax",@progbits
	.align	128
        .global         writeTest
        .type           writeTest,@function
        .size           writeTest,(.L_x_3 - writeTest)
        .other          writeTest,@"STO_CUDA_ENTRY STV_DEFAULT"
writeTest:
.text.writeTest:
[----:B------:R-:W-:Y:S01]  /*0000*/  LDC R1, c[0x0][0x37c] ;  /* 0x0000df00ff017b82 */ /* 0x000fe20000000800 */
[----:B------:R-:W0:Y:S07]  /*0010*/  S2R R5, SR_TID.X ;  /* 0x0000000000057919 */ /* 0x000e2e0000002100 */
[----:B------:R-:W0:Y:S01]  /*0020*/  LDC.64 R2, c[0x0][0x380] ;  /* 0x0000e000ff027b82 */ /* 0x000e220000000a00 */
[----:B------:R-:W1:Y:S01]  /*0030*/  LDCU.64 UR4, c[0x0][0x358] ;  /* 0x00006b00ff0477ac */ /* 0x000e620008000a00 */
[----:B0-----:R-:W-:-:S04]  /*0040*/  IMAD.WIDE.U32 R2, R5, 0x4, R2 ;  /* 0x0000000405027825 */ /* 0x001fc800078e0002 */
[----:B------:R-:W-:-:S05]  /*0050*/  IMAD R5, R5, 0xa, RZ ;  /* 0x0000000a05057824 */ /* 0x000fca00078e02ff */
[----:B-1----:R-:W-:Y:S01]  /*0060*/  STG.E desc[UR4][R2.64], R5 ;  /* 0x0000000502007986 */ /* 0x002fe2000c101904 */
[----:B------:R-:W-:Y:S05]  /*0070*/  EXIT ;  /* 0x000000000000794d */ /* 0x000fea0003800000 */
.L_x_0:
[----:B------:R-:W-:-:S00]  /*0080*/  BRA `(.L_x_0) ;  /* 0xfffffffc00fc7947 */ /* 0x000fc0000383ffff */
[----:B------:R-:W-:-:S00]  /*0090*/  NOP ;  /* 0x0000000000007918 */ /* 0x000fc00000000000 */
        /* <DEDUP_REMOVED lines=14> */
.L_x_3:


//--------------------- .text.helloKernel         --------------------------
	.section	.text.helloKernel,"ax",@progbits
	.align	128
        .global         helloKernel
        .type           helloKernel,@function
        .size           helloKernel,(.L_x_4 - helloKernel)
        .other          helloKernel,@"STO_CUDA_ENTRY STV_DEFAULT"
helloKernel:
.text.helloKernel:
[----:B------:R-:W0:Y:S01]  /*0000*/  LDC R1, c[0x0][0x37c] ;  /* 0x0000df00ff017b82 */ /* 0x000e220000000800 */
[----:B------:R-:W1:Y:S01]  /*0010*/  S2R R8, SR_TID.X ;  /* 0x0000000000087919 */ /* 0x000e620000002100 */
[----:B0-----:R-:W-:Y:S01]  /*0020*/  VIADD R1, R1, 0xfffffff8 ;  /* 0xfffffff801017836 */ /* 0x001fe20000000000 */
[----:B------:R-:W-:Y:S01]  /*0030*/  MOV R0, 0x8 ;  /* 0x0000000800007802 */ /* 0x000fe20000000f00 */
[----:B------:R-:W0:Y:S04]  /*0040*/  LDCU UR4, c[0x0][0x2f8] ;  /* 0x00005f00ff0477ac */ /* 0x000e280008000800 */
[----:B------:R2:W3:Y:S01]  /*0050*/  LDC.64 R2, c[0x4][R0] ;  /* 0x0100000000027b82 */ /* 0x0004e20000000a00 */
[----:B------:R-:W4:Y:S01]  /*0060*/  LDCU.64 UR6, c[0x4][URZ] ;  /* 0x01000000ff0677ac */ /* 0x000f220008000a00 */
[----:B------:R-:W5:Y:S01]  /*0070*/  LDCU UR5, c[0x0][0x2fc] ;  /* 0x00005f80ff0577ac */ /* 0x000f620008000800 */
[----:B0-----:R-:W-:Y:S01]  /*0080*/  IADD3 R6, P0, PT, R1, UR4, RZ ;  /* 0x0000000401067c10 */ /* 0x001fe2000ff1e0ff */
[----:B----4-:R-:W-:Y:S01]  /*0090*/  IMAD.U32 R4, RZ, RZ, UR6 ;  /* 0x00000006ff047e24 */ /* 0x010fe2000f8e00ff */
[----:B------:R-:W-:-:S03]  /*00a0*/  MOV R5, UR7 ;  /* 0x0000000700057c02 */ /* 0x000fc60008000f00 */
[----:B-----5:R-:W-:Y:S01]  /*00b0*/  IMAD.X R7, RZ, RZ, UR5, P0 ;  /* 0x00000005ff077e24 */ /* 0x020fe200080e06ff */
[----:B-1----:R2:W-:Y:S07]  /*00c0*/  STL [R1], R8 ;  /* 0x0000000801007387 */ /* 0x0025ee0000100800 */
[----:B------:R-:W-:-:S07]  /*00d0*/  LEPC R20, `(.L_x_1) ;  /* 0x000000001014794e */ /* 0x000fce0000000000 */
[----:B--23--:R-:W-:Y:S05]  /*00e0*/  CALL.ABS.NOINC R2 ;  /* 0x0000000002007343 */ /* 0x00cfea0003c00000 */
.L_x_1:
[----:B------:R-:W-:Y:S05]  /*00f0*/  EXIT ;  /* 0x000000000000794d */ /* 0x000fea0003800000 */
.L_x_2:
        /* <DEDUP_REMOVED lines=16> */
.L_x_4:


//--------------------- .nv.global.init           --------------------------
	.section	.nv.global.init,"aw",@progbits
.nv.global.init:
	.type		$str,@object
	.size		$str,(.L_0 - $str)
$str:
        /*0000*/ 	.byte	0x48, 0x65, 0x6c, 0x6c, 0x6f, 0x20, 0x66, 0x72, 0x6f, 0x6d, 0x20, 0x47, 0x50, 0x55, 0x20, 0x74
        /*0010*/ 	.byte	0x68, 0x72, 0x65, 0x61, 0x64, 0x20, 0x25, 0x64, 0x0a, 0x00
.L_0:


//--------------------- .nv.shared.reserved.0     --------------------------
	.section	.nv.shared.reserved.0,"aw",@nobits
	.weak		__nv_reservedSMEM_offset_0_alias
	.size		__nv_reservedSMEM_offset_0_alias, 0, 64
	.other		__nv_reservedSMEM_offset_0_alias,@"STO_CUDA_RESERVED_SHARED STV_DEFAULT"
__nv_reservedSMEM_offset_0_alias:
	.zero		0
	.zero		64


//--------------------- .nv.constant0.writeTest   --------------------------
	.section	.nv.constant0.writeTest,"a",@progbits
	.sectionflags	@""
	.align	4
.nv.constant0.writeTest:
	.zero		904


//--------------------- .nv.constant0.helloKernel --------------------------
	.section	.nv.constant0.helloKernel,"a",@progbits
	.sectionflags	@""
	.align	4
.nv.constant0.helloKernel:
	.zero		896


//--------------------- SYMBOLS --------------------------

	.type		.nv.reservedSmem.offset0,@object
	.size		.nv.reservedSmem.offset0,0x4
	.type		vprintf,@function
